//
// Generated by NVIDIA NVVM Compiler
//
// Compiler Build ID: CL-36424714
// Cuda compilation tools, release 13.0, V13.0.88
// Based on NVVM 20.0.0
//

.version 9.0
.target sm_100
.address_size 64

	// .globl	_Z13parallelMultiiPiPfS0_S0_S_

.visible .entry _Z13parallelMultiiPiPfS0_S0_S_(
	.param .u32 _Z13parallelMultiiPiPfS0_S0_S__param_0,
	.param .u64 .ptr .align 1 _Z13parallelMultiiPiPfS0_S0_S__param_1,
	.param .u64 .ptr .align 1 _Z13parallelMultiiPiPfS0_S0_S__param_2,
	.param .u64 .ptr .align 1 _Z13parallelMultiiPiPfS0_S0_S__param_3,
	.param .u64 .ptr .align 1 _Z13parallelMultiiPiPfS0_S0_S__param_4,
	.param .u64 .ptr .align 1 _Z13parallelMultiiPiPfS0_S0_S__param_5
)
{
	.reg .pred 	%p<28>;
	.reg .b32 	%r<107>;
	.reg .b32 	%f<27>;
	.reg .b64 	%rd<50>;

	ld.param.u32 	%r48, [_Z13parallelMultiiPiPfS0_S0_S__param_0];
	ld.param.u64 	%rd9, [_Z13parallelMultiiPiPfS0_S0_S__param_1];
	ld.param.u64 	%rd10, [_Z13parallelMultiiPiPfS0_S0_S__param_2];
	ld.param.u64 	%rd11, [_Z13parallelMultiiPiPfS0_S0_S__param_3];
	ld.param.u64 	%rd12, [_Z13parallelMultiiPiPfS0_S0_S__param_4];
	ld.param.u64 	%rd13, [_Z13parallelMultiiPiPfS0_S0_S__param_5];
	cvta.to.global.u64 	%rd1, %rd10;
	cvta.to.global.u64 	%rd2, %rd12;
	cvta.to.global.u64 	%rd3, %rd13;
	cvta.to.global.u64 	%rd4, %rd11;
	cvta.to.global.u64 	%rd5, %rd9;
	mov.u32 	%r50, %ctaid.x;
	shl.b32 	%r51, %r50, 1;
	mov.u32 	%r52, %tid.x;
	add.s32 	%r1, %r51, %r52;
	cvt.u64.u32 	%rd14, %r1;
	shl.b32 	%r53, %r48, 1;
	or.b32  	%r2, %r53, 1;
	cvt.s64.s32 	%rd15, %r2;
	mul.lo.s64 	%rd16, %rd15, %rd14;
	shr.u64 	%rd17, %rd16, 63;
	add.s64 	%rd18, %rd16, %rd17;
	shr.u64 	%rd19, %rd18, 1;
	cvt.u32.u64 	%r3, %rd19;
	mad.lo.s32 	%r54, %r1, %r53, %r1;
	add.s32 	%r4, %r54, %r2;
	shr.u32 	%r55, %r4, 31;
	add.s32 	%r56, %r4, %r55;
	shr.s32 	%r5, %r56, 1;
	setp.lt.s32 	%p1, %r3, 0;
	mov.b32 	%r99, 0;
	@%p1 bra 	$L__BB0_7;
	mov.b32 	%r99, 0;
	mov.u32 	%r89, %r3;
	mov.u32 	%r88, %r99;
$L__BB0_2:
	mov.u32 	%r7, %r89;
	sub.s32 	%r58, %r7, %r88;
	shr.u32 	%r59, %r58, 31;
	add.s32 	%r60, %r58, %r59;
	shr.s32 	%r61, %r60, 1;
	add.s32 	%r9, %r61, %r88;
	add.s32 	%r89, %r9, -1;
	not.b32 	%r62, %r9;
	add.s32 	%r11, %r62, %r3;
	setp.gt.s32 	%p2, %r89, %r48;
	@%p2 bra 	$L__BB0_6;
	setp.lt.s32 	%p3, %r9, 1;
	setp.lt.s32 	%p4, %r11, 0;
	or.pred  	%p5, %p3, %p4;
	@%p5 bra 	$L__BB0_5;
	mul.wide.u32 	%rd20, %r89, 4;
	add.s64 	%rd21, %rd5, %rd20;
	ld.global.u32 	%r63, [%rd21];
	setp.gt.s32 	%p6, %r63, %r11;
	@%p6 bra 	$L__BB0_6;
$L__BB0_5:
	add.s32 	%r88, %r9, 1;
	mov.u32 	%r89, %r7;
	mov.u32 	%r99, %r9;
$L__BB0_6:
	setp.le.s32 	%p7, %r88, %r89;
	@%p7 bra 	$L__BB0_2;
$L__BB0_7:
	sub.s32 	%r100, %r3, %r99;
	sub.s32 	%r95, %r2, %r48;
	setp.eq.s32 	%p8, %r1, 1;
	@%p8 bra 	$L__BB0_15;
	setp.lt.s32 	%p9, %r4, -1;
	mov.b32 	%r95, 0;
	@%p9 bra 	$L__BB0_15;
	mov.b32 	%r96, 0;
	mov.u32 	%r97, %r5;
	mov.u32 	%r95, %r96;
$L__BB0_10:
	mov.u32 	%r19, %r97;
	sub.s32 	%r66, %r19, %r96;
	shr.u32 	%r67, %r66, 31;
	add.s32 	%r68, %r66, %r67;
	shr.s32 	%r69, %r68, 1;
	add.s32 	%r22, %r69, %r96;
	add.s32 	%r97, %r22, -1;
	not.b32 	%r70, %r22;
	add.s32 	%r24, %r5, %r70;
	setp.gt.s32 	%p10, %r97, %r48;
	@%p10 bra 	$L__BB0_14;
	setp.lt.s32 	%p11, %r22, 1;
	setp.lt.s32 	%p12, %r24, 0;
	or.pred  	%p13, %p11, %p12;
	@%p13 bra 	$L__BB0_13;
	mul.wide.u32 	%rd22, %r97, 4;
	add.s64 	%rd23, %rd5, %rd22;
	ld.global.u32 	%r71, [%rd23];
	setp.gt.s32 	%p14, %r71, %r24;
	@%p14 bra 	$L__BB0_14;
$L__BB0_13:
	add.s32 	%r96, %r22, 1;
	mov.u32 	%r95, %r22;
	mov.u32 	%r97, %r19;
$L__BB0_14:
	setp.le.s32 	%p15, %r96, %r97;
	@%p15 bra 	$L__BB0_10;
$L__BB0_15:
	sub.s32 	%r30, %r5, %r95;
	setp.ge.s32 	%p16, %r99, %r95;
	setp.ge.s32 	%p17, %r100, %r30;
	or.pred  	%p18, %p16, %p17;
	@%p18 bra 	$L__BB0_16;
	bra.uni 	$L__BB0_24;
$L__BB0_16:
	setp.lt.s32 	%p23, %r100, %r30;
	@%p23 bra 	$L__BB0_17;
	bra.uni 	$L__BB0_23;
$L__BB0_17:
	max.s32 	%r75, %r95, %r99;
	mul.wide.s32 	%rd33, %r75, 4;
	add.s64 	%rd6, %rd1, %rd33;
	ld.global.f32 	%f25, [%rd6+-4];
	add.s32 	%r76, %r95, %r100;
	sub.s32 	%r77, %r5, %r76;
	and.b32  	%r39, %r77, 3;
	setp.eq.s32 	%p24, %r39, 0;
	mov.u32 	%r105, %r100;
	@%p24 bra 	$L__BB0_20;
	neg.s32 	%r103, %r39;
	mov.u32 	%r105, %r100;
$L__BB0_19:
	.pragma "nounroll";
	mul.wide.s32 	%rd34, %r105, 4;
	add.s64 	%rd35, %rd3, %rd34;
	add.s64 	%rd36, %rd4, %rd34;
	ld.global.f32 	%f11, [%rd36];
	ld.global.u32 	%r78, [%rd35];
	mul.wide.s32 	%rd37, %r78, 4;
	add.s64 	%rd38, %rd2, %rd37;
	ld.global.f32 	%f12, [%rd38];
	fma.rn.f32 	%f25, %f11, %f12, %f25;
	st.global.f32 	[%rd6+-4], %f25;
	add.s32 	%r105, %r105, 1;
	add.s32 	%r103, %r103, 1;
	setp.ne.s32 	%p25, %r103, 0;
	@%p25 bra 	$L__BB0_19;
$L__BB0_20:
	sub.s32 	%r79, %r95, %r5;
	add.s32 	%r80, %r79, %r100;
	setp.gt.u32 	%p26, %r80, -4;
	@%p26 bra 	$L__BB0_23;
	add.s64 	%rd7, %rd4, 8;
	add.s64 	%rd8, %rd3, 8;
$L__BB0_22:
	mul.wide.s32 	%rd39, %r105, 4;
	add.s64 	%rd40, %rd7, %rd39;
	add.s64 	%rd41, %rd8, %rd39;
	ld.global.f32 	%f13, [%rd40+-8];
	ld.global.u32 	%r81, [%rd41+-8];
	mul.wide.s32 	%rd42, %r81, 4;
	add.s64 	%rd43, %rd2, %rd42;
	ld.global.f32 	%f14, [%rd43];
	fma.rn.f32 	%f15, %f13, %f14, %f25;
	st.global.f32 	[%rd6+-4], %f15;
	ld.global.f32 	%f16, [%rd40+-4];
	ld.global.u32 	%r82, [%rd41+-4];
	mul.wide.s32 	%rd44, %r82, 4;
	add.s64 	%rd45, %rd2, %rd44;
	ld.global.f32 	%f17, [%rd45];
	fma.rn.f32 	%f18, %f16, %f17, %f15;
	st.global.f32 	[%rd6+-4], %f18;
	ld.global.f32 	%f19, [%rd40];
	ld.global.u32 	%r83, [%rd41];
	mul.wide.s32 	%rd46, %r83, 4;
	add.s64 	%rd47, %rd2, %rd46;
	ld.global.f32 	%f20, [%rd47];
	fma.rn.f32 	%f21, %f19, %f20, %f18;
	st.global.f32 	[%rd6+-4], %f21;
	ld.global.f32 	%f22, [%rd40+4];
	ld.global.u32 	%r84, [%rd41+4];
	mul.wide.s32 	%rd48, %r84, 4;
	add.s64 	%rd49, %rd2, %rd48;
	ld.global.f32 	%f23, [%rd49];
	fma.rn.f32 	%f25, %f22, %f23, %f21;
	st.global.f32 	[%rd6+-4], %f25;
	add.s32 	%r105, %r105, 4;
	setp.lt.s32 	%p27, %r105, %r30;
	@%p27 bra 	$L__BB0_22;
$L__BB0_23:
	ret;
$L__BB0_24:
	mul.wide.s32 	%rd24, %r99, 4;
	add.s64 	%rd25, %rd5, %rd24;
	ld.global.u32 	%r73, [%rd25];
	setp.gt.s32 	%p19, %r73, %r100;
	@%p19 bra 	$L__BB0_26;
	add.s32 	%r99, %r99, 1;
	bra.uni 	$L__BB0_27;
$L__BB0_26:
	mul.wide.s32 	%rd26, %r100, 4;
	add.s64 	%rd27, %rd4, %rd26;
	ld.global.f32 	%f7, [%rd27];
	add.s64 	%rd28, %rd3, %rd26;
	ld.global.u32 	%r74, [%rd28];
	mul.wide.s32 	%rd29, %r74, 4;
	add.s64 	%rd30, %rd2, %rd29;
	ld.global.f32 	%f8, [%rd30];
	add.s64 	%rd32, %rd1, %rd24;
	ld.global.f32 	%f9, [%rd32+-4];
	fma.rn.f32 	%f10, %f7, %f8, %f9;
	st.global.f32 	[%rd32+-4], %f10;
	add.s32 	%r100, %r100, 1;
$L__BB0_27:
	setp.lt.s32 	%p20, %r99, %r95;
	setp.lt.s32 	%p21, %r100, %r30;
	and.pred  	%p22, %p20, %p21;
	@%p22 bra 	$L__BB0_24;
	bra.uni 	$L__BB0_16;

}


// ===== COMPILED SASS (sm_100) =====

	.target	sm_100

	.elftype	@"ET_EXEC"


//--------------------- .note.nv.tkinfo           --------------------------
	.section	.note.nv.tkinfo,"",@"SHT_NOTE"
	.sectionflags	@"SHF_NOTE_NV_TKINFO"
	.tkinfo
        /*0018*/ 	.word	0x00000002
        /*0030*/ 	.string	""
        /*0030*/ 	.string	"ptxas"
        /*0030*/ 	.string	"Cuda compilation tools, release 13.0, V13.0.88"
        /*0030*/ 	.string	"Build cuda_13.0.r13.0/compiler.36424714_0"
        /*0030*/ 	.string	"-arch sm_100 -m 64 "



//--------------------- .note.nv.cuinfo           --------------------------
	.section	.note.nv.cuinfo,"",@"SHT_NOTE"
	.sectionflags	@"SHF_NOTE_NV_CUINFO"
        /*0018*/ 	.short	0x0002
        /*001a*/ 	.short	0x0064
        /*001c*/ 	.short	0x0082
	.zero		2


//--------------------- .nv.info                  --------------------------
	.section	.nv.info,"",@"SHT_CUDA_INFO"
	.align	4


	//----- nvinfo : EIATTR_REGCOUNT
	.align		4
        /*0000*/ 	.byte	0x04, 0x2f
        /*0002*/ 	.short	(.L_1 - .L_0)
	.align		4
.L_0:
        /*0004*/ 	.word	index@(_Z13parallelMultiiPiPfS0_S0_S_)
        /*0008*/ 	.word	0x0000001a


	//----- nvinfo : EIATTR_FRAME_SIZE
	.align		4
.L_1:
        /*000c*/ 	.byte	0x04, 0x11
        /*000e*/ 	.short	(.L_3 - .L_2)
	.align		4
.L_2:
        /*0010*/ 	.word	index@(_Z13parallelMultiiPiPfS0_S0_S_)
        /*0014*/ 	.word	0x00000000


	//----- nvinfo : EIATTR_MIN_STACK_SIZE
	.align		4
.L_3:
        /*0018*/ 	.byte	0x04, 0x12
        /*001a*/ 	.short	(.L_5 - .L_4)
	.align		4
.L_4:
        /*001c*/ 	.word	index@(_Z13parallelMultiiPiPfS0_S0_S_)
        /*0020*/ 	.word	0x00000000
.L_5:


//--------------------- .nv.compat                --------------------------
	.section	.nv.compat,"",@"SHT_CUDA_COMPAT_INFO"
	.align	4
        /*0000*/ 	.byte	0x02, 0x09, 0x00, 0x00, 0x02, 0x02, 0x01, 0x00, 0x02, 0x05, 0x05, 0x00, 0x03, 0x07, 0x01, 0x01
        /*0010*/ 	.byte	0x02, 0x03, 0x00, 0x00, 0x02, 0x06, 0x01, 0x00, 0x04, 0x0b, 0x08, 0x00, 0x09, 0x00, 0x00, 0x00
        /*0020*/ 	.byte	0x00, 0x00, 0x00, 0x00


//--------------------- .nv.info._Z13parallelMultiiPiPfS0_S0_S_ --------------------------
	.section	.nv.info._Z13parallelMultiiPiPfS0_S0_S_,"",@"SHT_CUDA_INFO"
	.sectionflags	@""
	.align	4


	//----- nvinfo : EIATTR_CUDA_API_VERSION
	.align		4
        /*0000*/ 	.byte	0x04, 0x37
        /*0002*/ 	.short	(.L_7 - .L_6)
.L_6:
        /*0004*/ 	.word	0x00000082


	//----- nvinfo : EIATTR_KPARAM_INFO
	.align		4
.L_7:
        /*0008*/ 	.byte	0x04, 0x17
        /*000a*/ 	.short	(.L_9 - .L_8)
.L_8:
        /*000c*/ 	.word	0x00000000
        /*0010*/ 	.short	0x0005
        /*0012*/ 	.short	0x0028
        /*0014*/ 	.byte	0x00, 0xf5, 0x21, 0x00


	//----- nvinfo : EIATTR_KPARAM_INFO
	.align		4
.L_9:
        /*0018*/ 	.byte	0x04, 0x17
        /*001a*/ 	.short	(.L_11 - .L_10)
.L_10:
        /*001c*/ 	.word	0x00000000
        /*0020*/ 	.short	0x0004
        /*0022*/ 	.short	0x0020
        /*0024*/ 	.byte	0x00, 0xf5, 0x21, 0x00


	//----- nvinfo : EIATTR_KPARAM_INFO
	.align		4
.L_11:
        /*0028*/ 	.byte	0x04, 0x17
        /*002a*/ 	.short	(.L_13 - .L_12)
.L_12:
        /*002c*/ 	.word	0x00000000
        /*0030*/ 	.short	0x0003
        /*0032*/ 	.short	0x0018
        /*0034*/ 	.byte	0x00, 0xf5, 0x21, 0x00


	//----- nvinfo : EIATTR_KPARAM_INFO
	.align		4
.L_13:
        /*0038*/ 	.byte	0x04, 0x17
        /*003a*/ 	.short	(.L_15 - .L_14)
.L_14:
        /*003c*/ 	.word	0x00000000
        /*0040*/ 	.short	0x0002
        /*0042*/ 	.short	0x0010
        /*0044*/ 	.byte	0x00, 0xf5, 0x21, 0x00


	//----- nvinfo : EIATTR_KPARAM_INFO
	.align		4
.L_15:
        /*0048*/ 	.byte	0x04, 0x17
        /*004a*/ 	.short	(.L_17 - .L_16)
.L_16:
        /*004c*/ 	.word	0x00000000
        /*0050*/ 	.short	0x0001
        /*0052*/ 	.short	0x0008
        /*0054*/ 	.byte	0x00, 0xf5, 0x21, 0x00


	//----- nvinfo : EIATTR_KPARAM_INFO
	.align		4
.L_17:
        /*0058*/ 	.byte	0x04, 0x17
        /*005a*/ 	.short	(.L_19 - .L_18)
.L_18:
        /*005c*/ 	.word	0x00000000
        /*0060*/ 	.short	0x0000
        /*0062*/ 	.short	0x0000
        /*0064*/ 	.byte	0x00, 0xf0, 0x11, 0x00


	//----- nvinfo : EIATTR_SPARSE_MMA_MASK
	.align		4
.L_19:
        /*0068*/ 	.byte	0x03, 0x50
        /*006a*/ 	.short	0x0000


	//----- nvinfo : EIATTR_MAXREG_COUNT
	.align		4
        /*006c*/ 	.byte	0x03, 0x1b
        /*006e*/ 	.short	0x00ff


	//----- nvinfo : EIATTR_MERCURY_ISA_VERSION
	.align		4
        /*0070*/ 	.byte	0x03, 0x5f
        /*0072*/ 	.short	0x0101


	//----- nvinfo : EIATTR_VRC_CTA_INIT_COUNT
	.align		4
        /*0074*/ 	.byte	0x02, 0x4a
	.zero		1
	.zero		1


	//----- nvinfo : EIATTR_EXIT_INSTR_OFFSETS
	.align		4
        /*0078*/ 	.byte	0x04, 0x1c
        /*007a*/ 	.short	(.L_21 - .L_20)


	//   ....[0]....
.L_20:
        /*007c*/ 	.word	0x00000790


	//   ....[1]....
        /*0080*/ 	.word	0x00000970


	//   ....[2]....
        /*0084*/ 	.word	0x00000c00


	//----- nvinfo : EIATTR_CRS_STACK_SIZE
	.align		4
.L_21:
        /*0088*/ 	.byte	0x04, 0x1e
        /*008a*/ 	.short	(.L_23 - .L_22)
.L_22:
        /*008c*/ 	.word	0x00000000


	//----- nvinfo : EIATTR_CBANK_PARAM_SIZE
	.align		4
.L_23:
        /*0090*/ 	.byte	0x03, 0x19
        /*0092*/ 	.short	0x0030


	//----- nvinfo : EIATTR_PARAM_CBANK
	.align		4
        /*0094*/ 	.byte	0x04, 0x0a
        /*0096*/ 	.short	(.L_25 - .L_24)
	.align		4
.L_24:
        /*0098*/ 	.word	index@(.nv.constant0._Z13parallelMultiiPiPfS0_S0_S_)
        /*009c*/ 	.short	0x0380
        /*009e*/ 	.short	0x0030


	//----- nvinfo : EIATTR_SW_WAR
	.align		4
.L_25:
        /*00a0*/ 	.byte	0x04, 0x36
        /*00a2*/ 	.short	(.L_27 - .L_26)
.L_26:
        /*00a4*/ 	.word	0x00000008
.L_27:


//--------------------- .nv.callgraph             --------------------------
	.section	.nv.callgraph,"",@"SHT_CUDA_CALLGRAPH"
	.align	4
	.sectionentsize	8
	.align		4
        /*0000*/ 	.word	0x00000000
	.align		4
        /*0004*/ 	.word	0xffffffff
	.align		4
        /*0008*/ 	.word	0x00000000
	.align		4
        /*000c*/ 	.word	0xfffffffe
	.align		4
        /*0010*/ 	.word	0x00000000
	.align		4
        /*0014*/ 	.word	0xfffffffd
	.align		4
        /*0018*/ 	.word	0x00000000
	.align		4
        /*001c*/ 	.word	0xfffffffc


//--------------------- .text._Z13parallelMultiiPiPfS0_S0_S_ --------------------------
	.section	.text._Z13parallelMultiiPiPfS0_S0_S_,"ax",@progbits
	.align	128
        .global         _Z13parallelMultiiPiPfS0_S0_S_
        .type           _Z13parallelMultiiPiPfS0_S0_S_,@function
        .size           _Z13parallelMultiiPiPfS0_S0_S_,(.L_x_20 - _Z13parallelMultiiPiPfS0_S0_S_)
        .other          _Z13parallelMultiiPiPfS0_S0_S_,@"STO_CUDA_ENTRY STV_DEFAULT"
_Z13parallelMultiiPiPfS0_S0_S_:
.text._Z13parallelMultiiPiPfS0_S0_S_:
[----:B------:R-:W-:Y:S01]  /*0000*/  LDC R1, c[0x0][0x37c] ;  /* 0x0000df00ff017b82 */ /* 0x000fe20000000800 */
[----:B------:R-:W0:Y:S01]  /*0010*/  S2R R6, SR_CTAID.X ;  /* 0x0000000000067919 */ /* 0x000e220000002500 */
[----:B------:R-:W1:Y:S01]  /*0020*/  LDCU UR4, c[0x0][0x380] ;  /* 0x00007000ff0477ac */ /* 0x000e620008000800 */
[----:B------:R-:W-:Y:S01]  /*0030*/  BSSY.RECONVERGENT B0, `(.L_x_0) ;  /* 0x0000032000007945 */ /* 0x000fe20003800200 */
[----:B------:R-:W0:Y:S01]  /*0040*/  S2R R3, SR_TID.X ;  /* 0x0000000000037919 */ /* 0x000e220000002100 */
[----:B------:R-:W2:Y:S01]  /*0050*/  LDCU.64 UR8, c[0x0][0x358] ;  /* 0x00006b00ff0877ac */ /* 0x000ea20008000a00 */
[----:B-1----:R-:W-:-:S04]  /*0060*/  IMAD.U32 R8, RZ, RZ, UR4 ;  /* 0x00000004ff087e24 */ /* 0x002fc8000f8e00ff */
[----:B------:R-:W-:-:S05]  /*0070*/  IMAD.SHL.U32 R5, R8, 0x2, RZ ;  /* 0x0000000208057824 */ /* 0x000fca00078e00ff */
[----:B------:R-:W-:-:S04]  /*0080*/  IADD3 R7, PT, PT, R5, 0x1, RZ ;  /* 0x0000000105077810 */ /* 0x000fc80007ffe0ff */
[----:B------:R-:W-:Y:S01]  /*0090*/  SHF.R.S32.HI R9, RZ, 0x1f, R7 ;  /* 0x0000001fff097819 */ /* 0x000fe20000011407 */
[----:B0-----:R-:W-:-:S04]  /*00a0*/  IMAD R6, R6, 0x2, R3 ;  /* 0x0000000206067824 */ /* 0x001fc800078e0203 */
[----:B------:R-:W-:-:S04]  /*00b0*/  IMAD.WIDE.U32 R2, R7, R6, RZ ;  /* 0x0000000607027225 */ /* 0x000fc800078e00ff */
[----:B------:R-:W-:Y:S02]  /*00c0*/  IMAD R9, R9, R6, RZ ;  /* 0x0000000609097224 */ /* 0x000fe400078e02ff */
[----:B------:R-:W-:Y:S02]  /*00d0*/  IMAD R0, R6, R5, R6 ;  /* 0x0000000506007224 */ /* 0x000fe400078e0206 */
[----:B------:R-:W-:-:S05]  /*00e0*/  IMAD.IADD R3, R3, 0x1, R9 ;  /* 0x0000000103037824 */ /* 0x000fca00078e0209 */
[----:B------:R-:W-:-:S04]  /*00f0*/  LEA.HI R13, P0, R3, R2, RZ, 0x1 ;  /* 0x00000002030d7211 */ /* 0x000fc800078108ff */
[----:B------:R-:W-:Y:S01]  /*0100*/  IADD3.X R2, PT, PT, RZ, R3, RZ, P0, !PT ;  /* 0x00000003ff027210 */ /* 0x000fe200007fe4ff */
[----:B------:R-:W-:-:S03]  /*0110*/  IMAD.IADD R3, R7, 0x1, R0 ;  /* 0x0000000107037824 */ /* 0x000fc600078e0200 */
[----:B------:R-:W-:Y:S01]  /*0120*/  SHF.R.U64 R13, R13, 0x1, R2 ;  /* 0x000000010d0d7819 */ /* 0x000fe20000001202 */
[----:B------:R-:W-:Y:S01]  /*0130*/  IMAD.MOV.U32 R2, RZ, RZ, RZ ;  /* 0x000000ffff027224 */ /* 0x000fe200078e00ff */
[----:B------:R-:W-:Y:S02]  /*0140*/  LEA.HI R0, R3, R3, RZ, 0x1 ;  /* 0x0000000303007211 */ /* 0x000fe400078f08ff */
[----:B------:R-:W-:Y:S02]  /*0150*/  ISETP.GE.AND P0, PT, R13, RZ, PT ;  /* 0x000000ff0d00720c */ /* 0x000fe40003f06270 */
[----:B------:R-:W-:-:S11]  /*0160*/  SHF.R.S32.HI R0, RZ, 0x1, R0 ;  /* 0x00000001ff007819 */ /* 0x000fd60000011400 */
[----:B--2---:R-:W-:Y:S05]  /*0170*/  @!P0 BRA `(.L_x_1) ;  /* 0x0000000000748947 */ /* 0x004fea0003800000 */
[----:B------:R-:W0:Y:S01]  /*0180*/  LDC R16, c[0x0][0x380] ;  /* 0x0000e000ff107b82 */ /* 0x000e220000000800 */
[----:B------:R-:W-:Y:S02]  /*0190*/  HFMA2 R2, -RZ, RZ, 0, 0 ;  /* 0x00000000ff027431 */ /* 0x000fe400000001ff */
[----:B------:R-:W-:Y:S02]  /*01a0*/  IMAD.MOV.U32 R9, RZ, RZ, R13 ;  /* 0x000000ffff097224 */ /* 0x000fe400078e000d */
[----:B------:R-:W-:-:S03]  /*01b0*/  IMAD.MOV.U32 R12, RZ, RZ, RZ ;  /* 0x000000ffff0c7224 */ /* 0x000fc600078e00ff */
[----:B------:R-:W1:Y:S04]  /*01c0*/  LDC.64 R4, c[0x0][0x388] ;  /* 0x0000e200ff047b82 */ /* 0x000e680000000a00 */
.L_x_5:
[----:B------:R-:W-:Y:S01]  /*01d0*/  IADD3 R8, PT, PT, -R12, R9, RZ ;  /* 0x000000090c087210 */ /* 0x000fe20007ffe1ff */
[----:B------:R-:W-:Y:S01]  /*01e0*/  IMAD.MOV.U32 R14, RZ, RZ, R9 ;  /* 0x000000ffff0e7224 */ /* 0x000fe200078e0009 */
[----:B------:R-:W-:Y:S02]  /*01f0*/  BSSY.RECONVERGENT B1, `(.L_x_2) ;  /* 0x0000013000017945 */ /* 0x000fe40003800200 */
[----:B------:R-:W-:Y:S01]  /*0200*/  LEA.HI R11, R8, R8, RZ, 0x1 ;  /* 0x00000008080b7211 */ /* 0x000fe200078f08ff */
[----:B0-----:R-:W-:-:S03]  /*0210*/  IMAD.MOV.U32 R8, RZ, RZ, R16 ;  /* 0x000000ffff087224 */ /* 0x001fc600078e0010 */
[----:B------:R-:W-:-:S04]  /*0220*/  LEA.HI.SX32 R15, R11, R12, 0x1f ;  /* 0x0000000c0b0f7211 */ /* 0x000fc800078ffaff */
[----:B------:R-:W-:-:S04]  /*0230*/  IADD3 R9, PT, PT, R15, -0x1, RZ ;  /* 0xffffffff0f097810 */ /* 0x000fc80007ffe0ff */
[----:B------:R-:W-:-:S13]  /*0240*/  ISETP.GT.AND P0, PT, R9, R8, PT ;  /* 0x000000080900720c */ /* 0x000fda0003f04270 */
[----:B------:R-:W-:Y:S05]  /*0250*/  @P0 BRA `(.L_x_3) ;  /* 0x0000000000300947 */ /* 0x000fea0003800000 */
[----:B------:R-:W-:-:S05]  /*0260*/  LOP3.LUT R10, RZ, R15, RZ, 0x33, !PT ;  /* 0x0000000fff0a7212 */ /* 0x000fca00078e33ff */
[----:B------:R-:W-:-:S05]  /*0270*/  IMAD.IADD R17, R10, 0x1, R13 ;  /* 0x000000010a117824 */ /* 0x000fca00078e020d */
[----:B------:R-:W-:-:S04]  /*0280*/  ISETP.GE.AND P0, PT, R17, RZ, PT ;  /* 0x000000ff1100720c */ /* 0x000fc80003f06270 */
[----:B------:R-:W-:-:S13]  /*0290*/  ISETP.LT.OR P0, PT, R15, 0x1, !P0 ;  /* 0x000000010f00780c */ /* 0x000fda0004701670 */
[----:B------:R-:W-:Y:S05]  /*02a0*/  @P0 BRA `(.L_x_4) ;  /* 0x0000000000100947 */ /* 0x000fea0003800000 */
[----:B-1----:R-:W-:-:S06]  /*02b0*/  IMAD.WIDE.U32 R10, R9, 0x4, R4 ;  /* 0x00000004090a7825 */ /* 0x002fcc00078e0004 */
[----:B------:R-:W2:Y:S02]  /*02c0*/  LDG.E R10, desc[UR8][R10.64] ;  /* 0x000000080a0a7981 */ /* 0x000ea4000c1e1900 */
[----:B--2---:R-:W-:-:S13]  /*02d0*/  ISETP.GT.AND P0, PT, R10, R17, PT ;  /* 0x000000110a00720c */ /* 0x004fda0003f04270 */
[----:B------:R-:W-:Y:S05]  /*02e0*/  @P0 BRA `(.L_x_3) ;  /* 0x00000000000c0947 */ /* 0x000fea0003800000 */
.L_x_4:
[----:B------:R-:W-:Y:S01]  /*02f0*/  IMAD.MOV.U32 R9, RZ, RZ, R14 ;  /* 0x000000ffff097224 */ /* 0x000fe200078e000e */
[----:B------:R-:W-:Y:S01]  /*0300*/  IADD3 R12, PT, PT, R15, 0x1, RZ ;  /* 0x000000010f0c7810 */ /* 0x000fe20007ffe0ff */
[----:B------:R-:W-:-:S07]  /*0310*/  IMAD.MOV.U32 R2, RZ, RZ, R15 ;  /* 0x000000ffff027224 */ /* 0x000fce00078e000f */
.L_x_3:
[----:B------:R-:W-:Y:S05]  /*0320*/  BSYNC.RECONVERGENT B1 ;  /* 0x0000000000017941 */ /* 0x000fea0003800200 */
.L_x_2:
[----:B------:R-:W-:-:S13]  /*0330*/  ISETP.GT.AND P0, PT, R12, R9, PT ;  /* 0x000000090c00720c */ /* 0x000fda0003f04270 */
[----:B------:R-:W-:Y:S05]  /*0340*/  @!P0 BRA `(.L_x_5) ;  /* 0xfffffffc00a08947 */ /* 0x000fea000383ffff */
.L_x_1:
[----:B------:R-:W-:Y:S05]  /*0350*/  BSYNC.RECONVERGENT B0 ;  /* 0x0000000000007941 */ /* 0x000fea0003800200 */
.L_x_0:
[----:B------:R-:W-:Y:S01]  /*0360*/  ISETP.NE.AND P0, PT, R6, 0x1, PT ;  /* 0x000000010600780c */ /* 0x000fe20003f05270 */
[----:B------:R-:W-:Y:S01]  /*0370*/  BSSY.RECONVERGENT B0, `(.L_x_6) ;  /* 0x0000023000007945 */ /* 0x000fe20003800200 */
[----:B------:R-:W-:Y:S01]  /*0380*/  IMAD.IADD R7, R7, 0x1, -R8 ;  /* 0x0000000107077824 */ /* 0x000fe200078e0a08 */
[----:B------:R-:W-:-:S10]  /*0390*/  IADD3 R9, PT, PT, -R2, R13, RZ ;  /* 0x0000000d02097210 */ /* 0x000fd40007ffe1ff */
[----:B------:R-:W-:Y:S05]  /*03a0*/  @!P0 BRA `(.L_x_7) ;  /* 0x00000000007c8947 */ /* 0x000fea0003800000 */
[----:B------:R-:W-:Y:S01]  /*03b0*/  ISETP.GE.AND P0, PT, R3, -0x1, PT ;  /* 0xffffffff0300780c */ /* 0x000fe20003f06270 */
[----:B------:R-:W-:-:S12]  /*03c0*/  IMAD.MOV.U32 R7, RZ, RZ, RZ ;  /* 0x000000ffff077224 */ /* 0x000fd800078e00ff */
[----:B------:R-:W-:Y:S05]  /*03d0*/  @!P0 BRA `(.L_x_7) ;  /* 0x0000000000708947 */ /* 0x000fea0003800000 */
[----:B------:R-:W0:Y:S01]  /*03e0*/  LDC R15, c[0x0][0x380] ;  /* 0x0000e000ff0f7b82 */ /* 0x000e220000000800 */
[----:B------:R-:W-:Y:S01]  /*03f0*/  IMAD.MOV.U32 R3, RZ, RZ, RZ ;  /* 0x000000ffff037224 */ /* 0x000fe200078e00ff */
[----:B------:R-:W-:Y:S01]  /*0400*/  MOV R6, R0 ;  /* 0x0000000000067202 */ /* 0x000fe20000000f00 */
[----:B------:R-:W-:-:S05]  /*0410*/  IMAD.MOV.U32 R7, RZ, RZ, RZ ;  /* 0x000000ffff077224 */ /* 0x000fca00078e00ff */
[----:B-1----:R-:W1:Y:S02]  /*0420*/  LDC.64 R4, c[0x0][0x388] ;  /* 0x0000e200ff047b82 */ /* 0x002e640000000a00 */
.L_x_11:
[----:B------:R-:W-:Y:S01]  /*0430*/  IMAD.IADD R8, R6, 0x1, -R3 ;  /* 0x0000000106087824 */ /* 0x000fe200078e0a03 */
[----:B------:R-:W-:Y:S04]  /*0440*/  BSSY.RECONVERGENT B1, `(.L_x_8) ;  /* 0x0000013000017945 */ /* 0x000fe80003800200 */
[----:B------:R-:W-:-:S04]  /*0450*/  LEA.HI R8, R8, R8, RZ, 0x1 ;  /* 0x0000000808087211 */ /* 0x000fc800078f08ff */
[----:B------:R-:W-:Y:S02]  /*0460*/  LEA.HI.SX32 R12, R8, R3, 0x1f ;  /* 0x00000003080c7211 */ /* 0x000fe400078ffaff */
[----:B------:R-:W-:-:S03]  /*0470*/  MOV R8, R6 ;  /* 0x0000000600087202 */ /* 0x000fc60000000f00 */
[----:B------:R-:W-:-:S05]  /*0480*/  VIADD R6, R12, 0xffffffff ;  /* 0xffffffff0c067836 */ /* 0x000fca0000000000 */
[----:B0-----:R-:W-:-:S13]  /*0490*/  ISETP.GT.AND P0, PT, R6, R15, PT ;  /* 0x0000000f0600720c */ /* 0x001fda0003f04270 */
[----:B------:R-:W-:Y:S05]  /*04a0*/  @P0 BRA `(.L_x_9) ;  /* 0x0000000000300947 */ /* 0x000fea0003800000 */
[----:B------:R-:W-:-:S04]  /*04b0*/  LOP3.LUT R11, RZ, R12, RZ, 0x33, !PT ;  /* 0x0000000cff0b7212 */ /* 0x000fc800078e33ff */
[----:B------:R-:W-:-:S04]  /*04c0*/  IADD3 R13, PT, PT, R0, R11, RZ ;  /* 0x0000000b000d7210 */ /* 0x000fc80007ffe0ff */
[----:B------:R-:W-:-:S04]  /*04d0*/  ISETP.GE.AND P0, PT, R13, RZ, PT ;  /* 0x000000ff0d00720c */ /* 0x000fc80003f06270 */
[----:B------:R-:W-:-:S13]  /*04e0*/  ISETP.LT.OR P0, PT, R12, 0x1, !P0 ;  /* 0x000000010c00780c */ /* 0x000fda0004701670 */
[----:B------:R-:W-:Y:S05]  /*04f0*/  @P0 BRA `(.L_x_10) ;  /* 0x0000000000100947 */ /* 0x000fea0003800000 */
[----:B-1----:R-:W-:-:S06]  /*0500*/  IMAD.WIDE.U32 R10, R6, 0x4, R4 ;  /* 0x00000004060a7825 */ /* 0x002fcc00078e0004 */
[----:B------:R-:W2:Y:S02]  /*0510*/  LDG.E R10, desc[UR8][R10.64] ;  /* 0x000000080a0a7981 */ /* 0x000ea4000c1e1900 */
[----:B--2---:R-:W-:-:S13]  /*0520*/  ISETP.GT.AND P0, PT, R10, R13, PT ;  /* 0x0000000d0a00720c */ /* 0x004fda0003f04270 */
[----:B------:R-:W-:Y:S05]  /*0530*/  @P0 BRA `(.L_x_9) ;  /* 0x00000000000c0947 */ /* 0x000fea0003800000 */
.L_x_10:
[----:B------:R-:W-:Y:S01]  /*0540*/  IMAD.MOV.U32 R6, RZ, RZ, R8 ;  /* 0x000000ffff067224 */ /* 0x000fe200078e0008 */
[----:B------:R-:W-:Y:S01]  /*0550*/  IADD3 R3, PT, PT, R12, 0x1, RZ ;  /* 0x000000010c037810 */ /* 0x000fe20007ffe0ff */
[----:B------:R-:W-:-:S07]  /*0560*/  IMAD.MOV.U32 R7, RZ, RZ, R12 ;  /* 0x000000ffff077224 */ /* 0x000fce00078e000c */
.L_x_9:
[----:B------:R-:W-:Y:S05]  /*0570*/  BSYNC.RECONVERGENT B1 ;  /* 0x0000000000017941 */ /* 0x000fea0003800200 */
.L_x_8:
[----:B------:R-:W-:-:S13]  /*0580*/  ISETP.GT.AND P0, PT, R3, R6, PT ;  /* 0x000000060300720c */ /* 0x000fda0003f04270 */
[----:B------:R-:W-:Y:S05]  /*0590*/  @!P0 BRA `(.L_x_11) ;  /* 0xfffffffc00a48947 */ /* 0x000fea000383ffff */
.L_x_7:
[----:B------:R-:W-:Y:S05]  /*05a0*/  BSYNC.RECONVERGENT B0 ;  /* 0x0000000000007941 */ /* 0x000fea0003800200 */
.L_x_6:
[----:B-1----:R-:W-:Y:S01]  /*05b0*/  IADD3 R4, PT, PT, R0, -R7, RZ ;  /* 0x8000000700047210 */ /* 0x002fe20007ffe0ff */
[----:B------:R-:W-:Y:S03]  /*05c0*/  BSSY.RECONVERGENT B0, `(.L_x_12) ;  /* 0x000001b000007945 */ /* 0x000fe60003800200 */
[----:B------:R-:W-:-:S04]  /*05d0*/  ISETP.GE.AND P0, PT, R9, R4, PT ;  /* 0x000000040900720c */ /* 0x000fc80003f06270 */
[----:B------:R-:W-:-:S13]  /*05e0*/  ISETP.GE.OR P0, PT, R2, R7, P0 ;  /* 0x000000070200720c */ /* 0x000fda0000706670 */
[----:B------:R-:W-:Y:S05]  /*05f0*/  @P0 BRA `(.L_x_13) ;  /* 0x00000000005c0947 */ /* 0x000fea0003800000 */
.L_x_14:
[----:B------:R-:W0:Y:S08]  /*0600*/  LDC.64 R10, c[0x0][0x388] ;  /* 0x0000e200ff0a7b82 */ /* 0x000e300000000a00 */
[----:B------:R-:W1:Y:S08]  /*0610*/  LDC.64 R14, c[0x0][0x3a8] ;  /* 0x0000ea00ff0e7b82 */ /* 0x000e700000000a00 */
[----:B------:R-:W2:Y:S01]  /*0620*/  LDC.64 R12, c[0x0][0x398] ;  /* 0x0000e600ff0c7b82 */ /* 0x000ea20000000a00 */
[----:B0-----:R-:W-:-:S07]  /*0630*/  IMAD.WIDE R10, R2, 0x4, R10 ;  /* 0x00000004020a7825 */ /* 0x001fce00078e020a */
[----:B------:R-:W0:Y:S01]  /*0640*/  LDC.64 R18, c[0x0][0x3a0] ;  /* 0x0000e800ff127b82 */ /* 0x000e220000000a00 */
[----:B------:R-:W3:Y:S07]  /*0650*/  LDG.E R10, desc[UR8][R10.64] ;  /* 0x000000080a0a7981 */ /* 0x000eee000c1e1900 */
[----:B------:R-:W4:Y:S01]  /*0660*/  LDC.64 R16, c[0x0][0x390] ;  /* 0x0000e400ff107b82 */ /* 0x000f220000000a00 */
[----:B---3--:R-:W-:-:S13]  /*0670*/  ISETP.GT.AND P0, PT, R10, R9, PT ;  /* 0x000000090a00720c */ /* 0x008fda0003f04270 */
[----:B-1----:R-:W-:-:S06]  /*0680*/  @P0 IMAD.WIDE R14, R9, 0x4, R14 ;  /* 0x00000004090e0825 */ /* 0x002fcc00078e020e */
[----:B------:R-:W0:Y:S01]  /*0690*/  @P0 LDG.E R15, desc[UR8][R14.64] ;  /* 0x000000080e0f0981 */ /* 0x000e22000c1e1900 */
[----:B--2---:R-:W-:-:S04]  /*06a0*/  @P0 IMAD.WIDE R12, R9, 0x4, R12 ;  /* 0x00000004090c0825 */ /* 0x004fc800078e020c */
[----:B----4-:R-:W-:Y:S02]  /*06b0*/  @P0 IMAD.WIDE R16, R2, 0x4, R16 ;  /* 0x0000000402100825 */ /* 0x010fe400078e0210 */
[----:B------:R-:W2:Y:S04]  /*06c0*/  @P0 LDG.E R12, desc[UR8][R12.64] ;  /* 0x000000080c0c0981 */ /* 0x000ea8000c1e1900 */
[----:B------:R-:W2:Y:S01]  /*06d0*/  @P0 LDG.E R3, desc[UR8][R16.64+-0x4] ;  /* 0xfffffc0810030981 */ /* 0x000ea2000c1e1900 */
[----:B0-----:R-:W-:-:S06]  /*06e0*/  @P0 IMAD.WIDE R10, R15, 0x4, R18 ;  /* 0x000000040f0a0825 */ /* 0x001fcc00078e0212 */
[----:B------:R-:W2:Y:S01]  /*06f0*/  @P0 LDG.E R11, desc[UR8][R10.64] ;  /* 0x000000080a0b0981 */ /* 0x000ea2000c1e1900 */
[----:B------:R-:W-:Y:S01]  /*0700*/  @!P0 VIADD R2, R2, 0x1 ;  /* 0x0000000102028836 */ /* 0x000fe20000000000 */
[----:B------:R-:W-:-:S04]  /*0710*/  @P0 IADD3 R9, PT, PT, R9, 0x1, RZ ;  /* 0x0000000109090810 */ /* 0x000fc80007ffe0ff */
[----:B------:R-:W-:Y:S01]  /*0720*/  ISETP.LT.AND P1, PT, R2, R7, PT ;  /* 0x000000070200720c */ /* 0x000fe20003f21270 */
[----:B--2---:R-:W-:-:S05]  /*0730*/  @P0 FFMA R3, R12, R11, R3 ;  /* 0x0000000b0c030223 */ /* 0x004fca0000000003 */
[----:B------:R0:W-:Y:S01]  /*0740*/  @P0 STG.E desc[UR8][R16.64+-0x4], R3 ;  /* 0xfffffc0310000986 */ /* 0x0001e2000c101908 */
[----:B------:R-:W-:-:S13]  /*0750*/  ISETP.GE.AND P0, PT, R9, R4, PT ;  /* 0x000000040900720c */ /* 0x000fda0003f06270 */
[----:B0-----:R-:W-:Y:S05]  /*0760*/  @!P0 BRA P1, `(.L_x_14) ;  /* 0xfffffffc00a48947 */ /* 0x001fea000083ffff */
.L_x_13:
[----:B------:R-:W-:Y:S05]  /*0770*/  BSYNC.RECONVERGENT B0 ;  /* 0x0000000000007941 */ /* 0x000fea0003800200 */
.L_x_12:
[----:B------:R-:W-:-:S13]  /*0780*/  ISETP.GE.AND P0, PT, R9, R4, PT ;  /* 0x000000040900720c */ /* 0x000fda0003f06270 */
[----:B------:R-:W-:Y:S05]  /*0790*/  @P0 EXIT ;  /* 0x000000000000094d */ /* 0x000fea0003800000 */
[----:B------:R-:W0:Y:S01]  /*07a0*/  LDC.64 R10, c[0x0][0x390] ;  /* 0x0000e400ff0a7b82 */ /* 0x000e220000000a00 */
[----:B------:R-:W-:-:S05]  /*07b0*/  VIMNMX R3, PT, PT, R7, R2, !PT ;  /* 0x0000000207037248 */ /* 0x000fca0007fe0100 */
[----:B0-----:R-:W-:-:S05]  /*07c0*/  IMAD.WIDE R2, R3, 0x4, R10 ;  /* 0x0000000403027825 */ /* 0x001fca00078e020a */
[----:B------:R0:W5:Y:S01]  /*07d0*/  LDG.E R11, desc[UR8][R2.64+-0x4] ;  /* 0xfffffc08020b7981 */ /* 0x000162000c1e1900 */
[--C-:B------:R-:W-:Y:S01]  /*07e0*/  IADD3 R5, PT, PT, R0, -R7, -R9.reuse ;  /* 0x8000000700057210 */ /* 0x100fe20007ffe809 */
[----:B------:R-:W-:Y:S03]  /*07f0*/  BSSY.RECONVERGENT B0, `(.L_x_15) ;  /* 0x0000015000007945 */ /* 0x000fe60003800200 */
[----:B------:R-:W-:Y:S01]  /*0800*/  LOP3.LUT P0, R6, R5, 0x3, RZ, 0xc0, !PT ;  /* 0x0000000305067812 */ /* 0x000fe2000780c0ff */
[----:B------:R-:W-:-:S12]  /*0810*/  IMAD.MOV.U32 R5, RZ, RZ, R9 ;  /* 0x000000ffff057224 */ /* 0x000fd800078e0009 */
[----:B0-----:R-:W-:Y:S05]  /*0820*/  @!P0 BRA `(.L_x_16) ;  /* 0x0000000000448947 */ /* 0x001fea0003800000 */
[----:B------:R-:W0:Y:S01]  /*0830*/  LDC.64 R12, c[0x0][0x398] ;  /* 0x0000e600ff0c7b82 */ /* 0x000e220000000a00 */
[----:B------:R-:W-:Y:S01]  /*0840*/  IADD3 R6, PT, PT, -R6, RZ, RZ ;  /* 0x000000ff06067210 */ /* 0x000fe20007ffe1ff */
[----:B------:R-:W-:-:S06]  /*0850*/  IMAD.MOV.U32 R5, RZ, RZ, R9 ;  /* 0x000000ffff057224 */ /* 0x000fcc00078e0009 */
[----:B------:R-:W1:Y:S08]  /*0860*/  LDC.64 R14, c[0x0][0x3a0] ;  /* 0x0000e800ff0e7b82 */ /* 0x000e700000000a00 */
[----:B------:R-:W2:Y:S02]  /*0870*/  LDC.64 R16, c[0x0][0x3a8] ;  /* 0x0000ea00ff107b82 */ /* 0x000ea40000000a00 */
.L_x_17:
[----:B--2---:R-:W-:-:S06]  /*0880*/  IMAD.WIDE R18, R5, 0x4, R16 ;  /* 0x0000000405127825 */ /* 0x004fcc00078e0210 */
[----:B------:R-:W1:Y:S01]  /*0890*/  LDG.E R19, desc[UR8][R18.64] ;  /* 0x0000000812137981 */ /* 0x000e62000c1e1900 */
[----:B0-----:R-:W-:-:S06]  /*08a0*/  IMAD.WIDE R20, R5, 0x4, R12 ;  /* 0x0000000405147825 */ /* 0x001fcc00078e020c */
[----:B------:R-:W2:Y:S01]  /*08b0*/  LDG.E R20, desc[UR8][R20.64] ;  /* 0x0000000814147981 */ /* 0x000ea2000c1e1900 */
[----:B-1----:R-:W-:-:S06]  /*08c0*/  IMAD.WIDE R22, R19, 0x4, R14 ;  /* 0x0000000413167825 */ /* 0x002fcc00078e020e */
[----:B------:R-:W2:Y:S01]  /*08d0*/  LDG.E R22, desc[UR8][R22.64] ;  /* 0x0000000816167981 */ /* 0x000ea2000c1e1900 */
[----:B------:R-:W-:-:S04]  /*08e0*/  IADD3 R6, PT, PT, R6, 0x1, RZ ;  /* 0x0000000106067810 */ /* 0x000fc80007ffe0ff */
[----:B------:R-:W-:Y:S01]  /*08f0*/  ISETP.NE.AND P0, PT, R6, RZ, PT ;  /* 0x000000ff0600720c */ /* 0x000fe20003f05270 */
[----:B------:R-:W-:Y:S02]  /*0900*/  VIADD R5, R5, 0x1 ;  /* 0x0000000105057836 */ /* 0x000fe40000000000 */
[----:B--23-5:R-:W-:-:S05]  /*0910*/  FFMA R11, R20, R22, R11 ;  /* 0x00000016140b7223 */ /* 0x02cfca000000000b */
[----:B------:R3:W-:Y:S05]  /*0920*/  STG.E desc[UR8][R2.64+-0x4], R11 ;  /* 0xfffffc0b02007986 */ /* 0x0007ea000c101908 */
[----:B------:R-:W-:Y:S05]  /*0930*/  @P0 BRA `(.L_x_17) ;  /* 0xfffffffc00d00947 */ /* 0x000fea000383ffff */
.L_x_16:
[----:B------:R-:W-:Y:S05]  /*0940*/  BSYNC.RECONVERGENT B0 ;  /* 0x0000000000007941 */ /* 0x000fea0003800200 */
.L_x_15:
[----:B------:R-:W-:-:S04]  /*0950*/  IADD3 R0, PT, PT, R9, R7, -R0 ;  /* 0x0000000709007210 */ /* 0x000fc80007ffe800 */
[----:B------:R-:W-:-:S13]  /*0960*/  ISETP.GT.U32.AND P0, PT, R0, -0x4, PT ;  /* 0xfffffffc0000780c */ /* 0x000fda0003f04070 */
[----:B------:R-:W-:Y:S05]  /*0970*/  @P0 EXIT ;  /* 0x000000000000094d */ /* 0x000fea0003800000 */
[----:B------:R-:W0:Y:S01]  /*0980*/  LDCU.64 UR6, c[0x0][0x398] ;  /* 0x00007300ff0677ac */ /* 0x000e220008000a00 */
[----:B------:R-:W1:Y:S01]  /*0990*/  LDCU.64 UR4, c[0x0][0x3a8] ;  /* 0x00007500ff0477ac */ /* 0x000e620008000a00 */
[----:B0-----:R-:W-:Y:S02]  /*09a0*/  UIADD3 UR6, UP0, UPT, UR6, 0x8, URZ ;  /* 0x0000000806067890 */ /* 0x001fe4000ff1e0ff */
[----:B-1----:R-:W-:Y:S02]  /*09b0*/  UIADD3 UR4, UP1, UPT, UR4, 0x8, URZ ;  /* 0x0000000804047890 */ /* 0x002fe4000ff3e0ff */
[----:B------:R-:W-:Y:S02]  /*09c0*/  UIADD3.X UR7, UPT, UPT, URZ, UR7, URZ, UP0, !UPT ;  /* 0x00000007ff077290 */ /* 0x000fe400087fe4ff */
[----:B------:R-:W-:-:S12]  /*09d0*/  UIADD3.X UR5, UPT, UPT, URZ, UR5, URZ, UP1, !UPT ;  /* 0x00000005ff057290 */ /* 0x000fd80008ffe4ff */
.L_x_18:
[----:B------:R-:W-:Y:S01]  /*09e0*/  MOV R8, UR4 ;  /* 0x0000000400087c02 */ /* 0x000fe20008000f00 */
[----:B------:R-:W-:Y:S01]  /*09f0*/  IMAD.U32 R9, RZ, RZ, UR5 ;  /* 0x00000005ff097e24 */ /* 0x000fe2000f8e00ff */
[----:B------:R-:W0:Y:S03]  /*0a00*/  LDC.64 R12, c[0x0][0x3a0] ;  /* 0x0000e800ff0c7b82 */ /* 0x000e260000000a00 */
[----:B------:R-:W-:-:S05]  /*0a10*/  IMAD.WIDE R8, R5, 0x4, R8 ;  /* 0x0000000405087825 */ /* 0x000fca00078e0208 */
[----:B-1----:R-:W0:Y:S01]  /*0a20*/  LDG.E R15, desc[UR8][R8.64+-0x8] ;  /* 0xfffff808080f7981 */ /* 0x002e22000c1e1900 */
[----:B------:R-:W-:Y:S01]  /*0a30*/  MOV R6, UR6 ;  /* 0x0000000600067c02 */ /* 0x000fe20008000f00 */
[----:B------:R-:W-:-:S04]  /*0a40*/  IMAD.U32 R7, RZ, RZ, UR7 ;  /* 0x00000007ff077e24 */ /* 0x000fc8000f8e00ff */
[----:B------:R-:W-:-:S05]  /*0a50*/  IMAD.WIDE R6, R5, 0x4, R6 ;  /* 0x0000000405067825 */ /* 0x000fca00078e0206 */
[----:B------:R-:W2:Y:S01]  /*0a60*/  LDG.E R0, desc[UR8][R6.64+-0x8] ;  /* 0xfffff80806007981 */ /* 0x000ea2000c1e1900 */
[----:B0-----:R-:W-:-:S06]  /*0a70*/  IMAD.WIDE R14, R15, 0x4, R12 ;  /* 0x000000040f0e7825 */ /* 0x001fcc00078e020c */
[----:B------:R-:W2:Y:S02]  /*0a80*/  LDG.E R14, desc[UR8][R14.64] ;  /* 0x000000080e0e7981 */ /* 0x000ea4000c1e1900 */
[----:B--2--5:R-:W-:-:S05]  /*0a90*/  FFMA R19, R0, R14, R11 ;  /* 0x0000000e00137223 */ /* 0x024fca000000000b */
[----:B------:R0:W-:Y:S04]  /*0aa0*/  STG.E desc[UR8][R2.64+-0x4], R19 ;  /* 0xfffffc1302007986 */ /* 0x0001e8000c101908 */
[----:B---3--:R-:W2:Y:S04]  /*0ab0*/  LDG.E R11, desc[UR8][R8.64+-0x4] ;  /* 0xfffffc08080b7981 */ /* 0x008ea8000c1e1900 */
[----:B------:R-:W3:Y:S01]  /*0ac0*/  LDG.E R0, desc[UR8][R6.64+-0x4] ;  /* 0xfffffc0806007981 */ /* 0x000ee2000c1e1900 */
[----:B--2---:R-:W-:-:S06]  /*0ad0*/  IMAD.WIDE R10, R11, 0x4, R12 ;  /* 0x000000040b0a7825 */ /* 0x004fcc00078e020c */
[----:B------:R-:W3:Y:S02]  /*0ae0*/  LDG.E R10, desc[UR8][R10.64] ;  /* 0x000000080a0a7981 */ /* 0x000ee4000c1e1900 */
[----:B---3--:R-:W-:-:S05]  /*0af0*/  FFMA R21, R0, R10, R19 ;  /* 0x0000000a00157223 */ /* 0x008fca0000000013 */
[----:B------:R1:W-:Y:S04]  /*0b00*/  STG.E desc[UR8][R2.64+-0x4], R21 ;  /* 0xfffffc1502007986 */ /* 0x0003e8000c101908 */
[----:B------:R-:W2:Y:S04]  /*0b10*/  LDG.E R17, desc[UR8][R8.64] ;  /* 0x0000000808117981 */ /* 0x000ea8000c1e1900 */
[----:B------:R-:W3:Y:S01]  /*0b20*/  LDG.E R0, desc[UR8][R6.64] ;  /* 0x0000000806007981 */ /* 0x000ee2000c1e1900 */
[----:B--2---:R-:W-:-:S06]  /*0b30*/  IMAD.WIDE R16, R17, 0x4, R12 ;  /* 0x0000000411107825 */ /* 0x004fcc00078e020c */
[----:B------:R-:W3:Y:S02]  /*0b40*/  LDG.E R16, desc[UR8][R16.64] ;  /* 0x0000000810107981 */ /* 0x000ee4000c1e1900 */
[----:B---3--:R-:W-:-:S05]  /*0b50*/  FFMA R15, R0, R16, R21 ;  /* 0x00000010000f7223 */ /* 0x008fca0000000015 */
[----:B------:R1:W-:Y:S04]  /*0b60*/  STG.E desc[UR8][R2.64+-0x4], R15 ;  /* 0xfffffc0f02007986 */ /* 0x0003e8000c101908 */
[----:B0-----:R-:W2:Y:S04]  /*0b70*/  LDG.E R19, desc[UR8][R8.64+0x4] ;  /* 0x0000040808137981 */ /* 0x001ea8000c1e1900 */
[----:B------:R-:W3:Y:S01]  /*0b80*/  LDG.E R0, desc[UR8][R6.64+0x4] ;  /* 0x0000040806007981 */ /* 0x000ee2000c1e1900 */
[----:B--2---:R-:W-:-:S06]  /*0b90*/  IMAD.WIDE R12, R19, 0x4, R12 ;  /* 0x00000004130c7825 */ /* 0x004fcc00078e020c */
[----:B------:R-:W3:Y:S01]  /*0ba0*/  LDG.E R12, desc[UR8][R12.64] ;  /* 0x000000080c0c7981 */ /* 0x000ee2000c1e1900 */
[----:B------:R-:W-:-:S04]  /*0bb0*/  IADD3 R5, PT, PT, R5, 0x4, RZ ;  /* 0x0000000405057810 */ /* 0x000fc80007ffe0ff */
[----:B------:R-:W-:Y:S01]  /*0bc0*/  ISETP.GE.AND P0, PT, R5, R4, PT ;  /* 0x000000040500720c */ /* 0x000fe20003f06270 */
[----:B---3--:R-:W-:-:S05]  /*0bd0*/  FFMA R11, R0, R12, R15 ;  /* 0x0000000c000b7223 */ /* 0x008fca000000000f */
[----:B------:R1:W-:Y:S07]  /*0be0*/  STG.E desc[UR8][R2.64+-0x4], R11 ;  /* 0xfffffc0b02007986 */ /* 0x0003ee000c101908 */
[----:B------:R-:W-:Y:S05]  /*0bf0*/  @!P0 BRA `(.L_x_18) ;  /* 0xfffffffc00788947 */ /* 0x000fea000383ffff */
[----:B------:R-:W-:Y:S05]  /*0c00*/  EXIT ;  /* 0x000000000000794d */ /* 0x000fea0003800000 */
.L_x_19:
[----:B------:R-:W-:-:S00]  /*0c10*/  BRA `(.L_x_19) ;  /* 0xfffffffc00fc7947 */ /* 0x000fc0000383ffff */
[----:B------:R-:W-:-:S00]  /*0c20*/  NOP ;  /* 0x0000000000007918 */ /* 0x000fc00000000000 */
        /* <DEDUP_REMOVED lines=13> */
.L_x_20:


//--------------------- .nv.shared.reserved.0     --------------------------
	.section	.nv.shared.reserved.0,"aw",@nobits
	.weak		__nv_reservedSMEM_offset_0_alias
	.size		__nv_reservedSMEM_offset_0_alias, 0, 64
	.other		__nv_reservedSMEM_offset_0_alias,@"STO_CUDA_RESERVED_SHARED STV_DEFAULT"
__nv_reservedSMEM_offset_0_alias:
	.zero		0
	.zero		64


//--------------------- .nv.constant0._Z13parallelMultiiPiPfS0_S0_S_ --------------------------
	.section	.nv.constant0._Z13parallelMultiiPiPfS0_S0_S_,"a",@progbits
	.sectionflags	@""
	.align	4
.nv.constant0._Z13parallelMultiiPiPfS0_S0_S_:
	.zero		944


//--------------------- SYMBOLS --------------------------

	.type		.nv.reservedSmem.offset0,@object
	.size		.nv.reservedSmem.offset0,0x4
